//
// Generated by NVIDIA NVVM Compiler
//
// Compiler Build ID: CL-36424714
// Cuda compilation tools, release 13.0, V13.0.88
// Based on NVVM 20.0.0
//

.version 9.0
.target sm_100
.address_size 64

	// .globl	_Z18recursive_doublingPiS_i

.visible .entry _Z18recursive_doublingPiS_i(
	.param .u64 .ptr .align 1 _Z18recursive_doublingPiS_i_param_0,
	.param .u64 .ptr .align 1 _Z18recursive_doublingPiS_i_param_1,
	.param .u32 _Z18recursive_doublingPiS_i_param_2
)
{
	.reg .pred 	%p<3>;
	.reg .b32 	%r<11>;
	.reg .b64 	%rd<13>;

	ld.param.u64 	%rd3, [_Z18recursive_doublingPiS_i_param_0];
	ld.param.u64 	%rd4, [_Z18recursive_doublingPiS_i_param_1];
	ld.param.u32 	%r2, [_Z18recursive_doublingPiS_i_param_2];
	cvta.to.global.u64 	%rd1, %rd4;
	cvta.to.global.u64 	%rd2, %rd3;
	mov.u32 	%r3, %ctaid.x;
	mov.u32 	%r4, %ntid.x;
	mov.u32 	%r5, %tid.x;
	mad.lo.s32 	%r1, %r3, %r4, %r5;
	bar.sync 	0;
	setp.gt.s32 	%p1, %r1, 99;
	@%p1 bra 	$L__BB0_4;
	setp.ge.s32 	%p2, %r1, %r2;
	@%p2 bra 	$L__BB0_3;
	mul.wide.s32 	%rd10, %r1, 4;
	add.s64 	%rd11, %rd2, %rd10;
	ld.global.u32 	%r10, [%rd11];
	add.s64 	%rd12, %rd1, %rd10;
	st.global.u32 	[%rd12], %r10;
	bra.uni 	$L__BB0_4;
$L__BB0_3:
	mul.wide.s32 	%rd5, %r1, 4;
	add.s64 	%rd6, %rd2, %rd5;
	ld.global.u32 	%r6, [%rd6];
	sub.s32 	%r7, %r1, %r2;
	mul.wide.s32 	%rd7, %r7, 4;
	add.s64 	%rd8, %rd2, %rd7;
	ld.global.u32 	%r8, [%rd8];
	add.s32 	%r9, %r8, %r6;
	add.s64 	%rd9, %rd1, %rd5;
	st.global.u32 	[%rd9], %r9;
$L__BB0_4:
	ret;

}


// ===== COMPILED SASS (sm_100) =====

	.target	sm_100

	.elftype	@"ET_EXEC"


//--------------------- .note.nv.tkinfo           --------------------------
	.section	.note.nv.tkinfo,"",@"SHT_NOTE"
	.sectionflags	@"SHF_NOTE_NV_TKINFO"
	.tkinfo
        /*0018*/ 	.word	0x00000002
        /*0030*/ 	.string	""
        /*0030*/ 	.string	"ptxas"
        /*0030*/ 	.string	"Cuda compilation tools, release 13.0, V13.0.88"
        /*0030*/ 	.string	"Build cuda_13.0.r13.0/compiler.36424714_0"
        /*0030*/ 	.string	"-arch sm_100 -m 64 "



//--------------------- .note.nv.cuinfo           --------------------------
	.section	.note.nv.cuinfo,"",@"SHT_NOTE"
	.sectionflags	@"SHF_NOTE_NV_CUINFO"
        /*0018*/ 	.short	0x0002
        /*001a*/ 	.short	0x0064
        /*001c*/ 	.short	0x0082
	.zero		2


//--------------------- .nv.info                  --------------------------
	.section	.nv.info,"",@"SHT_CUDA_INFO"
	.align	4


	//----- nvinfo : EIATTR_REGCOUNT
	.align		4
        /*0000*/ 	.byte	0x04, 0x2f
        /*0002*/ 	.short	(.L_1 - .L_0)
	.align		4
.L_0:
        /*0004*/ 	.word	index@(_Z18recursive_doublingPiS_i)
        /*0008*/ 	.word	0x0000000c


	//----- nvinfo : EIATTR_FRAME_SIZE
	.align		4
.L_1:
        /*000c*/ 	.byte	0x04, 0x11
        /*000e*/ 	.short	(.L_3 - .L_2)
	.align		4
.L_2:
        /*0010*/ 	.word	index@(_Z18recursive_doublingPiS_i)
        /*0014*/ 	.word	0x00000000


	//----- nvinfo : EIATTR_MIN_STACK_SIZE
	.align		4
.L_3:
        /*0018*/ 	.byte	0x04, 0x12
        /*001a*/ 	.short	(.L_5 - .L_4)
	.align		4
.L_4:
        /*001c*/ 	.word	index@(_Z18recursive_doublingPiS_i)
        /*0020*/ 	.word	0x00000000
.L_5:


//--------------------- .nv.compat                --------------------------
	.section	.nv.compat,"",@"SHT_CUDA_COMPAT_INFO"
	.align	4
        /*0000*/ 	.byte	0x02, 0x09, 0x00, 0x00, 0x02, 0x02, 0x01, 0x00, 0x02, 0x05, 0x05, 0x00, 0x03, 0x07, 0x01, 0x01
        /*0010*/ 	.byte	0x02, 0x03, 0x00, 0x00, 0x02, 0x06, 0x01, 0x00, 0x04, 0x0b, 0x08, 0x00, 0x09, 0x00, 0x00, 0x00
        /*0020*/ 	.byte	0x00, 0x00, 0x00, 0x00


//--------------------- .nv.info._Z18recursive_doublingPiS_i --------------------------
	.section	.nv.info._Z18recursive_doublingPiS_i,"",@"SHT_CUDA_INFO"
	.sectionflags	@""
	.align	4


	//----- nvinfo : EIATTR_CUDA_API_VERSION
	.align		4
        /*0000*/ 	.byte	0x04, 0x37
        /*0002*/ 	.short	(.L_7 - .L_6)
.L_6:
        /*0004*/ 	.word	0x00000082


	//----- nvinfo : EIATTR_KPARAM_INFO
	.align		4
.L_7:
        /*0008*/ 	.byte	0x04, 0x17
        /*000a*/ 	.short	(.L_9 - .L_8)
.L_8:
        /*000c*/ 	.word	0x00000000
        /*0010*/ 	.short	0x0002
        /*0012*/ 	.short	0x0010
        /*0014*/ 	.byte	0x00, 0xf0, 0x11, 0x00


	//----- nvinfo : EIATTR_KPARAM_INFO
	.align		4
.L_9:
        /*0018*/ 	.byte	0x04, 0x17
        /*001a*/ 	.short	(.L_11 - .L_10)
.L_10:
        /*001c*/ 	.word	0x00000000
        /*0020*/ 	.short	0x0001
        /*0022*/ 	.short	0x0008
        /*0024*/ 	.byte	0x00, 0xf5, 0x21, 0x00


	//----- nvinfo : EIATTR_KPARAM_INFO
	.align		4
.L_11:
        /*0028*/ 	.byte	0x04, 0x17
        /*002a*/ 	.short	(.L_13 - .L_12)
.L_12:
        /*002c*/ 	.word	0x00000000
        /*0030*/ 	.short	0x0000
        /*0032*/ 	.short	0x0000
        /*0034*/ 	.byte	0x00, 0xf5, 0x21, 0x00


	//----- nvinfo : EIATTR_SPARSE_MMA_MASK
	.align		4
.L_13:
        /*0038*/ 	.byte	0x03, 0x50
        /*003a*/ 	.short	0x0000


	//----- nvinfo : EIATTR_MAXREG_COUNT
	.align		4
        /*003c*/ 	.byte	0x03, 0x1b
        /*003e*/ 	.short	0x00ff


	//----- nvinfo : EIATTR_NUM_BARRIERS
	.align		4
        /*0040*/ 	.byte	0x02, 0x4c
        /*0042*/ 	.byte	0x01
	.zero		1


	//----- nvinfo : EIATTR_MERCURY_ISA_VERSION
	.align		4
        /*0044*/ 	.byte	0x03, 0x5f
        /*0046*/ 	.short	0x0101


	//----- nvinfo : EIATTR_VRC_CTA_INIT_COUNT
	.align		4
        /*0048*/ 	.byte	0x02, 0x4a
	.zero		1
	.zero		1


	//----- nvinfo : EIATTR_EXIT_INSTR_OFFSETS
	.align		4
        /*004c*/ 	.byte	0x04, 0x1c
        /*004e*/ 	.short	(.L_15 - .L_14)


	//   ....[0]....
.L_14:
        /*0050*/ 	.word	0x00000070


	//   ....[1]....
        /*0054*/ 	.word	0x00000120


	//   ....[2]....
        /*0058*/ 	.word	0x000001d0


	//----- nvinfo : EIATTR_CRS_STACK_SIZE
	.align		4
.L_15:
        /*005c*/ 	.byte	0x04, 0x1e
        /*005e*/ 	.short	(.L_17 - .L_16)
.L_16:
        /*0060*/ 	.word	0x00000000


	//----- nvinfo : EIATTR_CBANK_PARAM_SIZE
	.align		4
.L_17:
        /*0064*/ 	.byte	0x03, 0x19
        /*0066*/ 	.short	0x0014


	//----- nvinfo : EIATTR_PARAM_CBANK
	.align		4
        /*0068*/ 	.byte	0x04, 0x0a
        /*006a*/ 	.short	(.L_19 - .L_18)
	.align		4
.L_18:
        /*006c*/ 	.word	index@(.nv.constant0._Z18recursive_doublingPiS_i)
        /*0070*/ 	.short	0x0380
        /*0072*/ 	.short	0x0014


	//----- nvinfo : EIATTR_SW_WAR
	.align		4
.L_19:
        /*0074*/ 	.byte	0x04, 0x36
        /*0076*/ 	.short	(.L_21 - .L_20)
.L_20:
        /*0078*/ 	.word	0x00000008
.L_21:


//--------------------- .nv.callgraph             --------------------------
	.section	.nv.callgraph,"",@"SHT_CUDA_CALLGRAPH"
	.align	4
	.sectionentsize	8
	.align		4
        /*0000*/ 	.word	0x00000000
	.align		4
        /*0004*/ 	.word	0xffffffff
	.align		4
        /*0008*/ 	.word	0x00000000
	.align		4
        /*000c*/ 	.word	0xfffffffe
	.align		4
        /*0010*/ 	.word	0x00000000
	.align		4
        /*0014*/ 	.word	0xfffffffd
	.align		4
        /*0018*/ 	.word	0x00000000
	.align		4
        /*001c*/ 	.word	0xfffffffc


//--------------------- .text._Z18recursive_doublingPiS_i --------------------------
	.section	.text._Z18recursive_doublingPiS_i,"ax",@progbits
	.align	128
        .global         _Z18recursive_doublingPiS_i
        .type           _Z18recursive_doublingPiS_i,@function
        .size           _Z18recursive_doublingPiS_i,(.L_x_2 - _Z18recursive_doublingPiS_i)
        .other          _Z18recursive_doublingPiS_i,@"STO_CUDA_ENTRY STV_DEFAULT"
_Z18recursive_doublingPiS_i:
.text._Z18recursive_doublingPiS_i:
[----:B------:R-:W-:Y:S01]  /*0000*/  LDC R1, c[0x0][0x37c] ;  /* 0x0000df00ff017b82 */ /* 0x000fe20000000800 */
[----:B------:R-:W0:Y:S07]  /*0010*/  S2R R0, SR_TID.X ;  /* 0x0000000000007919 */ /* 0x000e2e0000002100 */
[----:B------:R-:W0:Y:S08]  /*0020*/  S2UR UR4, SR_CTAID.X ;  /* 0x00000000000479c3 */ /* 0x000e300000002500 */
[----:B------:R-:W-:Y:S08]  /*0030*/  BAR.SYNC.DEFER_BLOCKING 0x0 ;  /* 0x0000000000007b1d */ /* 0x000ff00000010000 */
[----:B------:R-:W0:Y:S02]  /*0040*/  LDC R9, c[0x0][0x360] ;  /* 0x0000d800ff097b82 */ /* 0x000e240000000800 */
[----:B0-----:R-:W-:-:S05]  /*0050*/  IMAD R9, R9, UR4, R0 ;  /* 0x0000000409097c24 */ /* 0x001fca000f8e0200 */
[----:B------:R-:W-:-:S13]  /*0060*/  ISETP.GT.AND P0, PT, R9, 0x63, PT ;  /* 0x000000630900780c */ /* 0x000fda0003f04270 */
[----:B------:R-:W-:Y:S05]  /*0070*/  @P0 EXIT ;  /* 0x000000000000094d */ /* 0x000fea0003800000 */
[----:B------:R-:W0:Y:S01]  /*0080*/  LDCU UR6, c[0x0][0x390] ;  /* 0x00007200ff0677ac */ /* 0x000e220008000800 */
[----:B------:R-:W1:Y:S01]  /*0090*/  LDCU.64 UR4, c[0x0][0x358] ;  /* 0x00006b00ff0477ac */ /* 0x000e620008000a00 */
[----:B0-----:R-:W-:-:S13]  /*00a0*/  ISETP.GE.AND P0, PT, R9, UR6, PT ;  /* 0x0000000609007c0c */ /* 0x001fda000bf06270 */
[----:B-1----:R-:W-:Y:S05]  /*00b0*/  @P0 BRA `(.L_x_0) ;  /* 0x00000000001c0947 */ /* 0x002fea0003800000 */
[----:B------:R-:W0:Y:S08]  /*00c0*/  LDC.64 R2, c[0x0][0x380] ;  /* 0x0000e000ff027b82 */ /* 0x000e300000000a00 */
[----:B------:R-:W1:Y:S01]  /*00d0*/  LDC.64 R4, c[0x0][0x388] ;  /* 0x0000e200ff047b82 */ /* 0x000e620000000a00 */
[----:B0-----:R-:W-:-:S06]  /*00e0*/  IMAD.WIDE R2, R9, 0x4, R2 ;  /* 0x0000000409027825 */ /* 0x001fcc00078e0202 */
[----:B------:R-:W2:Y:S01]  /*00f0*/  LDG.E R3, desc[UR4][R2.64] ;  /* 0x0000000402037981 */ /* 0x000ea2000c1e1900 */
[----:B-1----:R-:W-:-:S05]  /*0100*/  IMAD.WIDE R4, R9, 0x4, R4 ;  /* 0x0000000409047825 */ /* 0x002fca00078e0204 */
[----:B--2---:R-:W-:Y:S01]  /*0110*/  STG.E desc[UR4][R4.64], R3 ;  /* 0x0000000304007986 */ /* 0x004fe2000c101904 */
[----:B------:R-:W-:Y:S05]  /*0120*/  EXIT ;  /* 0x000000000000794d */ /* 0x000fea0003800000 */
.L_x_0:
[----:B------:R-:W0:Y:S01]  /*0130*/  LDC.64 R2, c[0x0][0x380] ;  /* 0x0000e000ff027b82 */ /* 0x000e220000000a00 */
[C---:B------:R-:W-:Y:S01]  /*0140*/  IADD3 R7, PT, PT, R9.reuse, -UR6, RZ ;  /* 0x8000000609077c10 */ /* 0x040fe2000fffe0ff */
[----:B0-----:R-:W-:-:S04]  /*0150*/  IMAD.WIDE R4, R9, 0x4, R2 ;  /* 0x0000000409047825 */ /* 0x001fc800078e0202 */
[----:B------:R-:W-:Y:S02]  /*0160*/  IMAD.WIDE R2, R7, 0x4, R2 ;  /* 0x0000000407027825 */ /* 0x000fe400078e0202 */
[----:B------:R-:W2:Y:S01]  /*0170*/  LDG.E R4, desc[UR4][R4.64] ;  /* 0x0000000404047981 */ /* 0x000ea2000c1e1900 */
[----:B------:R-:W0:Y:S03]  /*0180*/  LDC.64 R6, c[0x0][0x388] ;  /* 0x0000e200ff067b82 */ /* 0x000e260000000a00 */
[----:B------:R-:W2:Y:S01]  /*0190*/  LDG.E R3, desc[UR4][R2.64] ;  /* 0x0000000402037981 */ /* 0x000ea2000c1e1900 */
[----:B0-----:R-:W-:Y:S01]  /*01a0*/  IMAD.WIDE R6, R9, 0x4, R6 ;  /* 0x0000000409067825 */ /* 0x001fe200078e0206 */
[----:B--2---:R-:W-:-:S05]  /*01b0*/  IADD3 R9, PT, PT, R4, R3, RZ ;  /* 0x0000000304097210 */ /* 0x004fca0007ffe0ff */
[----:B------:R-:W-:Y:S01]  /*01c0*/  STG.E desc[UR4][R6.64], R9 ;  /* 0x0000000906007986 */ /* 0x000fe2000c101904 */
[----:B------:R-:W-:Y:S05]  /*01d0*/  EXIT ;  /* 0x000000000000794d */ /* 0x000fea0003800000 */
.L_x_1:
[----:B------:R-:W-:-:S00]  /*01e0*/  BRA `(.L_x_1) ;  /* 0xfffffffc00fc7947 */ /* 0x000fc0000383ffff */
[----:B------:R-:W-:-:S00]  /*01f0*/  NOP ;  /* 0x0000000000007918 */ /* 0x000fc00000000000 */
        /* <DEDUP_REMOVED lines=8> */
.L_x_2:


//--------------------- .nv.shared.reserved.0     --------------------------
	.section	.nv.shared.reserved.0,"aw",@nobits
	.weak		__nv_reservedSMEM_offset_0_alias
	.size		__nv_reservedSMEM_offset_0_alias, 0, 64
	.other		__nv_reservedSMEM_offset_0_alias,@"STO_CUDA_RESERVED_SHARED STV_DEFAULT"
__nv_reservedSMEM_offset_0_alias:
	.zero		0
	.zero		64


//--------------------- .nv.constant0._Z18recursive_doublingPiS_i --------------------------
	.section	.nv.constant0._Z18recursive_doublingPiS_i,"a",@progbits
	.sectionflags	@""
	.align	4
.nv.constant0._Z18recursive_doublingPiS_i:
	.zero		916


//--------------------- SYMBOLS --------------------------

	.type		.nv.reservedSmem.offset0,@object
	.size		.nv.reservedSmem.offset0,0x4
